//
// Generated by NVIDIA NVVM Compiler
//
// Compiler Build ID: CL-36424714
// Cuda compilation tools, release 13.0, V13.0.88
// Based on NVVM 20.0.0
//

.version 9.0
.target sm_100
.address_size 64

	// .globl	_Z23generateDisariumNumbersPmm

.visible .entry _Z23generateDisariumNumbersPmm(
	.param .u64 .ptr .align 1 _Z23generateDisariumNumbersPmm_param_0,
	.param .u64 _Z23generateDisariumNumbersPmm_param_1
)
{
	.reg .pred 	%p<10>;
	.reg .b32 	%r<15>;
	.reg .b64 	%rd<49>;

	ld.param.u64 	%rd22, [_Z23generateDisariumNumbersPmm_param_0];
	ld.param.u64 	%rd21, [_Z23generateDisariumNumbersPmm_param_1];
	cvta.to.global.u64 	%rd1, %rd22;
	mov.u32 	%r6, %ctaid.x;
	mov.u32 	%r1, %ntid.x;
	mov.u32 	%r7, %tid.x;
	mad.lo.s32 	%r8, %r6, %r1, %r7;
	cvt.u64.u32 	%rd40, %r8;
	setp.le.u64 	%p1, %rd21, %rd40;
	@%p1 bra 	$L__BB0_16;
	mov.u32 	%r9, %nctaid.x;
	mul.lo.s32 	%r10, %r1, %r9;
	cvt.u64.u32 	%rd3, %r10;
$L__BB0_2:
	setp.eq.s64 	%p2, %rd40, 0;
	mov.b64 	%rd43, 0;
	@%p2 bra 	$L__BB0_6;
	mov.b32 	%r13, 0;
	mov.u64 	%rd41, %rd40;
$L__BB0_4:
	mul.hi.u64 	%rd24, %rd41, -3689348814741910323;
	shr.u64 	%rd6, %rd24, 3;
	add.s32 	%r13, %r13, 1;
	setp.gt.u64 	%p3, %rd41, 9;
	mov.u64 	%rd41, %rd6;
	@%p3 bra 	$L__BB0_4;
	cvt.u64.u32 	%rd43, %r13;
$L__BB0_6:
	setp.eq.s64 	%p4, %rd40, 0;
	mov.b64 	%rd48, 0;
	@%p4 bra 	$L__BB0_12;
	mov.b64 	%rd48, 0;
	mov.u64 	%rd44, %rd40;
$L__BB0_8:
	setp.eq.s64 	%p5, %rd43, 0;
	mov.b64 	%rd47, 1;
	@%p5 bra 	$L__BB0_11;
	mul.hi.u64 	%rd29, %rd44, -3689348814741910323;
	shr.u64 	%rd30, %rd29, 3;
	mul.lo.s64 	%rd31, %rd30, 10;
	sub.s64 	%rd12, %rd44, %rd31;
	mov.b64 	%rd47, 1;
	mov.b32 	%r14, 0;
$L__BB0_10:
	mul.lo.s64 	%rd47, %rd47, %rd12;
	add.s32 	%r14, %r14, 1;
	cvt.u64.u32 	%rd32, %r14;
	setp.gt.u64 	%p6, %rd43, %rd32;
	@%p6 bra 	$L__BB0_10;
$L__BB0_11:
	add.s64 	%rd48, %rd47, %rd48;
	mul.hi.u64 	%rd33, %rd44, -3689348814741910323;
	shr.u64 	%rd17, %rd33, 3;
	setp.gt.u64 	%p7, %rd44, 9;
	add.s64 	%rd43, %rd43, -1;
	mov.u64 	%rd44, %rd17;
	@%p7 bra 	$L__BB0_8;
$L__BB0_12:
	setp.ne.s64 	%p8, %rd48, %rd40;
	@%p8 bra 	$L__BB0_14;
	shl.b64 	%rd37, %rd40, 3;
	add.s64 	%rd38, %rd1, %rd37;
	mov.b64 	%rd39, 1;
	st.global.u64 	[%rd38], %rd39;
	bra.uni 	$L__BB0_15;
$L__BB0_14:
	shl.b64 	%rd34, %rd40, 3;
	add.s64 	%rd35, %rd1, %rd34;
	mov.b64 	%rd36, 0;
	st.global.u64 	[%rd35], %rd36;
$L__BB0_15:
	add.s64 	%rd40, %rd40, %rd3;
	setp.lt.u64 	%p9, %rd40, %rd21;
	@%p9 bra 	$L__BB0_2;
$L__BB0_16:
	ret;

}


// ===== COMPILED SASS (sm_100) =====

	.target	sm_100

	.elftype	@"ET_EXEC"


//--------------------- .note.nv.tkinfo           --------------------------
	.section	.note.nv.tkinfo,"",@"SHT_NOTE"
	.sectionflags	@"SHF_NOTE_NV_TKINFO"
	.tkinfo
        /*0018*/ 	.word	0x00000002
        /*0030*/ 	.string	""
        /*0030*/ 	.string	"ptxas"
        /*0030*/ 	.string	"Cuda compilation tools, release 13.0, V13.0.88"
        /*0030*/ 	.string	"Build cuda_13.0.r13.0/compiler.36424714_0"
        /*0030*/ 	.string	"-arch sm_100 -m 64 "



//--------------------- .note.nv.cuinfo           --------------------------
	.section	.note.nv.cuinfo,"",@"SHT_NOTE"
	.sectionflags	@"SHF_NOTE_NV_CUINFO"
        /*0018*/ 	.short	0x0002
        /*001a*/ 	.short	0x0064
        /*001c*/ 	.short	0x0082
	.zero		2


//--------------------- .nv.info                  --------------------------
	.section	.nv.info,"",@"SHT_CUDA_INFO"
	.align	4


	//----- nvinfo : EIATTR_REGCOUNT
	.align		4
        /*0000*/ 	.byte	0x04, 0x2f
        /*0002*/ 	.short	(.L_1 - .L_0)
	.align		4
.L_0:
        /*0004*/ 	.word	index@(_Z23generateDisariumNumbersPmm)
        /*0008*/ 	.word	0x00000015


	//----- nvinfo : EIATTR_FRAME_SIZE
	.align		4
.L_1:
        /*000c*/ 	.byte	0x04, 0x11
        /*000e*/ 	.short	(.L_3 - .L_2)
	.align		4
.L_2:
        /*0010*/ 	.word	index@(_Z23generateDisariumNumbersPmm)
        /*0014*/ 	.word	0x00000000


	//----- nvinfo : EIATTR_MIN_STACK_SIZE
	.align		4
.L_3:
        /*0018*/ 	.byte	0x04, 0x12
        /*001a*/ 	.short	(.L_5 - .L_4)
	.align		4
.L_4:
        /*001c*/ 	.word	index@(_Z23generateDisariumNumbersPmm)
        /*0020*/ 	.word	0x00000000
.L_5:


//--------------------- .nv.compat                --------------------------
	.section	.nv.compat,"",@"SHT_CUDA_COMPAT_INFO"
	.align	4
        /*0000*/ 	.byte	0x02, 0x09, 0x00, 0x00, 0x02, 0x02, 0x01, 0x00, 0x02, 0x05, 0x05, 0x00, 0x03, 0x07, 0x01, 0x01
        /*0010*/ 	.byte	0x02, 0x03, 0x00, 0x00, 0x02, 0x06, 0x01, 0x00, 0x04, 0x0b, 0x08, 0x00, 0x09, 0x00, 0x00, 0x00
        /*0020*/ 	.byte	0x00, 0x00, 0x00, 0x00


//--------------------- .nv.info._Z23generateDisariumNumbersPmm --------------------------
	.section	.nv.info._Z23generateDisariumNumbersPmm,"",@"SHT_CUDA_INFO"
	.sectionflags	@""
	.align	4


	//----- nvinfo : EIATTR_CUDA_API_VERSION
	.align		4
        /*0000*/ 	.byte	0x04, 0x37
        /*0002*/ 	.short	(.L_7 - .L_6)
.L_6:
        /*0004*/ 	.word	0x00000082


	//----- nvinfo : EIATTR_KPARAM_INFO
	.align		4
.L_7:
        /*0008*/ 	.byte	0x04, 0x17
        /*000a*/ 	.short	(.L_9 - .L_8)
.L_8:
        /*000c*/ 	.word	0x00000000
        /*0010*/ 	.short	0x0001
        /*0012*/ 	.short	0x0008
        /*0014*/ 	.byte	0x00, 0xf0, 0x21, 0x00


	//----- nvinfo : EIATTR_KPARAM_INFO
	.align		4
.L_9:
        /*0018*/ 	.byte	0x04, 0x17
        /*001a*/ 	.short	(.L_11 - .L_10)
.L_10:
        /*001c*/ 	.word	0x00000000
        /*0020*/ 	.short	0x0000
        /*0022*/ 	.short	0x0000
        /*0024*/ 	.byte	0x00, 0xf5, 0x21, 0x00


	//----- nvinfo : EIATTR_SPARSE_MMA_MASK
	.align		4
.L_11:
        /*0028*/ 	.byte	0x03, 0x50
        /*002a*/ 	.short	0x0000


	//----- nvinfo : EIATTR_MAXREG_COUNT
	.align		4
        /*002c*/ 	.byte	0x03, 0x1b
        /*002e*/ 	.short	0x00ff


	//----- nvinfo : EIATTR_MERCURY_ISA_VERSION
	.align		4
        /*0030*/ 	.byte	0x03, 0x5f
        /*0032*/ 	.short	0x0101


	//----- nvinfo : EIATTR_VRC_CTA_INIT_COUNT
	.align		4
        /*0034*/ 	.byte	0x02, 0x4a
	.zero		1
	.zero		1


	//----- nvinfo : EIATTR_EXIT_INSTR_OFFSETS
	.align		4
        /*0038*/ 	.byte	0x04, 0x1c
        /*003a*/ 	.short	(.L_13 - .L_12)


	//   ....[0]....
.L_12:
        /*003c*/ 	.word	0x00000080


	//   ....[1]....
        /*0040*/ 	.word	0x00000720


	//----- nvinfo : EIATTR_CRS_STACK_SIZE
	.align		4
.L_13:
        /*0044*/ 	.byte	0x04, 0x1e
        /*0046*/ 	.short	(.L_15 - .L_14)
.L_14:
        /*0048*/ 	.word	0x00000000


	//----- nvinfo : EIATTR_CBANK_PARAM_SIZE
	.align		4
.L_15:
        /*004c*/ 	.byte	0x03, 0x19
        /*004e*/ 	.short	0x0010


	//----- nvinfo : EIATTR_PARAM_CBANK
	.align		4
        /*0050*/ 	.byte	0x04, 0x0a
        /*0052*/ 	.short	(.L_17 - .L_16)
	.align		4
.L_16:
        /*0054*/ 	.word	index@(.nv.constant0._Z23generateDisariumNumbersPmm)
        /*0058*/ 	.short	0x0380
        /*005a*/ 	.short	0x0010


	//----- nvinfo : EIATTR_SW_WAR
	.align		4
.L_17:
        /*005c*/ 	.byte	0x04, 0x36
        /*005e*/ 	.short	(.L_19 - .L_18)
.L_18:
        /*0060*/ 	.word	0x00000008
.L_19:


//--------------------- .nv.callgraph             --------------------------
	.section	.nv.callgraph,"",@"SHT_CUDA_CALLGRAPH"
	.align	4
	.sectionentsize	8
	.align		4
        /*0000*/ 	.word	0x00000000
	.align		4
        /*0004*/ 	.word	0xffffffff
	.align		4
        /*0008*/ 	.word	0x00000000
	.align		4
        /*000c*/ 	.word	0xfffffffe
	.align		4
        /*0010*/ 	.word	0x00000000
	.align		4
        /*0014*/ 	.word	0xfffffffd
	.align		4
        /*0018*/ 	.word	0x00000000
	.align		4
        /*001c*/ 	.word	0xfffffffc


//--------------------- .text._Z23generateDisariumNumbersPmm --------------------------
	.section	.text._Z23generateDisariumNumbersPmm,"ax",@progbits
	.align	128
        .global         _Z23generateDisariumNumbersPmm
        .type           _Z23generateDisariumNumbersPmm,@function
        .size           _Z23generateDisariumNumbersPmm,(.L_x_12 - _Z23generateDisariumNumbersPmm)
        .other          _Z23generateDisariumNumbersPmm,@"STO_CUDA_ENTRY STV_DEFAULT"
_Z23generateDisariumNumbersPmm:
.text._Z23generateDisariumNumbersPmm:
[----:B------:R-:W-:Y:S01]  /*0000*/  LDC R1, c[0x0][0x37c] ;  /* 0x0000df00ff017b82 */ /* 0x000fe20000000800 */
[----:B------:R-:W0:Y:S07]  /*0010*/  S2R R0, SR_TID.X ;  /* 0x0000000000007919 */ /* 0x000e2e0000002100 */
[----:B------:R-:W0:Y:S01]  /*0020*/  S2UR UR4, SR_CTAID.X ;  /* 0x00000000000479c3 */ /* 0x000e220000002500 */
[----:B------:R-:W1:Y:S07]  /*0030*/  LDCU.64 UR6, c[0x0][0x388] ;  /* 0x00007100ff0677ac */ /* 0x000e6e0008000a00 */
[----:B------:R-:W0:Y:S02]  /*0040*/  LDC R5, c[0x0][0x360] ;  /* 0x0000d800ff057b82 */ /* 0x000e240000000800 */
[----:B0-----:R-:W-:-:S05]  /*0050*/  IMAD R0, R5, UR4, R0 ;  /* 0x0000000405007c24 */ /* 0x001fca000f8e0200 */
[----:B-1----:R-:W-:-:S04]  /*0060*/  ISETP.GE.U32.AND P0, PT, R0, UR6, PT ;  /* 0x0000000600007c0c */ /* 0x002fc8000bf06070 */
[----:B------:R-:W-:-:S13]  /*0070*/  ISETP.GE.U32.AND.EX P0, PT, RZ, UR7, PT, P0 ;  /* 0x00000007ff007c0c */ /* 0x000fda000bf06100 */
[----:B------:R-:W-:Y:S05]  /*0080*/  @P0 EXIT ;  /* 0x000000000000094d */ /* 0x000fea0003800000 */
[----:B------:R-:W0:Y:S01]  /*0090*/  LDCU UR4, c[0x0][0x370] ;  /* 0x00006e00ff0477ac */ /* 0x000e220008000800 */
[----:B------:R-:W-:Y:S01]  /*00a0*/  IMAD.MOV.U32 R3, RZ, RZ, RZ ;  /* 0x000000ffff037224 */ /* 0x000fe200078e00ff */
[----:B------:R-:W1:Y:S01]  /*00b0*/  LDCU.64 UR6, c[0x0][0x358] ;  /* 0x00006b00ff0677ac */ /* 0x000e620008000a00 */
[----:B0-----:R-:W-:-:S07]  /*00c0*/  IMAD R5, R5, UR4, RZ ;  /* 0x0000000405057c24 */ /* 0x001fce000f8e02ff */
.L_x_10:
[----:B------:R-:W-:Y:S01]  /*00d0*/  ISETP.NE.U32.AND P0, PT, R0, RZ, PT ;  /* 0x000000ff0000720c */ /* 0x000fe20003f05070 */
[----:B------:R-:W-:Y:S01]  /*00e0*/  BSSY.RECONVERGENT B0, `(.L_x_0) ;  /* 0x0000019000007945 */ /* 0x000fe20003800200 */
[----:B------:R-:W-:Y:S02]  /*00f0*/  IMAD.MOV.U32 R2, RZ, RZ, RZ ;  /* 0x000000ffff027224 */ /* 0x000fe400078e00ff */
[----:B------:R-:W-:Y:S01]  /*0100*/  ISETP.NE.AND.EX P0, PT, R3, RZ, PT, P0 ;  /* 0x000000ff0300720c */ /* 0x000fe20003f05300 */
[----:B------:R-:W-:-:S12]  /*0110*/  IMAD.MOV.U32 R18, RZ, RZ, RZ ;  /* 0x000000ffff127224 */ /* 0x000fd800078e00ff */
[----:B------:R-:W-:Y:S05]  /*0120*/  @!P0 BRA `(.L_x_1) ;  /* 0x0000000000508947 */ /* 0x000fea0003800000 */
[----:B------:R-:W-:Y:S01]  /*0130*/  HFMA2 R2, -RZ, RZ, 0, 0 ;  /* 0x00000000ff027431 */ /* 0x000fe200000001ff */
[----:B------:R-:W-:Y:S01]  /*0140*/  BSSY.RECONVERGENT B1, `(.L_x_2) ;  /* 0x0000011000017945 */ /* 0x000fe20003800200 */
[----:B------:R-:W-:Y:S02]  /*0150*/  IMAD.MOV.U32 R4, RZ, RZ, R0 ;  /* 0x000000ffff047224 */ /* 0x000fe400078e0000 */
[----:B------:R-:W-:-:S07]  /*0160*/  IMAD.MOV.U32 R13, RZ, RZ, R3 ;  /* 0x000000ffff0d7224 */ /* 0x000fce00078e0003 */
.L_x_3:
[----:B------:R-:W-:-:S04]  /*0170*/  IMAD.WIDE.U32 R6, R13, -0x33333333, RZ ;  /* 0xcccccccd0d067825 */ /* 0x000fc800078e00ff */
[----:B------:R-:W-:Y:S02]  /*0180*/  VIADD R2, R2, 0x1 ;  /* 0x0000000102027836 */ /* 0x000fe40000000000 */
[----:B------:R-:W-:-:S04]  /*0190*/  IMAD.WIDE.U32 R8, P0, R4, -0x33333334, R6 ;  /* 0xcccccccc04087825 */ /* 0x000fc80007800006 */
[C---:B------:R-:W-:Y:S01]  /*01a0*/  IMAD.WIDE.U32 R6, R4.reuse, -0x33333333, RZ ;  /* 0xcccccccd04067825 */ /* 0x040fe200078e00ff */
[----:B------:R-:W-:Y:S02]  /*01b0*/  IADD3.X R11, PT, PT, RZ, RZ, RZ, P0, !PT ;  /* 0x000000ffff0b7210 */ /* 0x000fe400007fe4ff */
[----:B------:R-:W-:Y:S01]  /*01c0*/  ISETP.GT.U32.AND P0, PT, R4, 0x9, PT ;  /* 0x000000090400780c */ /* 0x000fe20003f04070 */
[----:B------:R-:W-:Y:S01]  /*01d0*/  IMAD.MOV.U32 R10, RZ, RZ, R9 ;  /* 0x000000ffff0a7224 */ /* 0x000fe200078e0009 */
[----:B------:R-:W-:Y:S02]  /*01e0*/  IADD3 RZ, P1, PT, R7, R8, RZ ;  /* 0x0000000807ff7210 */ /* 0x000fe40007f3e0ff */
[----:B------:R-:W-:-:S03]  /*01f0*/  ISETP.GT.U32.AND.EX P0, PT, R13, RZ, PT, P0 ;  /* 0x000000ff0d00720c */ /* 0x000fc60003f04100 */
[----:B------:R-:W-:-:S05]  /*0200*/  IMAD.WIDE.U32.X R6, R13, -0x33333334, R10, P1 ;  /* 0xcccccccc0d067825 */ /* 0x000fca00008e040a */
[--C-:B------:R-:W-:Y:S02]  /*0210*/  SHF.R.U64 R4, R6, 0x3, R7.reuse ;  /* 0x0000000306047819 */ /* 0x100fe40000001207 */
[----:B------:R-:W-:-:S04]  /*0220*/  SHF.R.U32.HI R6, RZ, 0x3, R7 ;  /* 0x00000003ff067819 */ /* 0x000fc80000011607 */
[----:B------:R-:W-:Y:S01]  /*0230*/  MOV R13, R6 ;  /* 0x00000006000d7202 */ /* 0x000fe20000000f00 */
[----:B------:R-:W-:Y:S06]  /*0240*/  @P0 BRA `(.L_x_3) ;  /* 0xfffffffc00c80947 */ /* 0x000fec000383ffff */
[----:B-1----:R-:W-:Y:S05]  /*0250*/  BSYNC.RECONVERGENT B1 ;  /* 0x0000000000017941 */ /* 0x002fea0003800200 */
.L_x_2:
[----:B------:R-:W-:-:S07]  /*0260*/  IMAD.MOV.U32 R18, RZ, RZ, RZ ;  /* 0x000000ffff127224 */ /* 0x000fce00078e00ff */
.L_x_1:
[----:B-1----:R-:W-:Y:S05]  /*0270*/  BSYNC.RECONVERGENT B0 ;  /* 0x0000000000007941 */ /* 0x002fea0003800200 */
.L_x_0:
[----:B------:R-:W-:Y:S01]  /*0280*/  ISETP.NE.U32.AND P0, PT, R0, RZ, PT ;  /* 0x000000ff0000720c */ /* 0x000fe20003f05070 */
[----:B------:R-:W-:Y:S01]  /*0290*/  BSSY.RECONVERGENT B0, `(.L_x_4) ;  /* 0x0000039000007945 */ /* 0x000fe20003800200 */
[----:B------:R-:W-:Y:S01]  /*02a0*/  IMAD.MOV.U32 R9, RZ, RZ, RZ ;  /* 0x000000ffff097224 */ /* 0x000fe200078e00ff */
[----:B------:R-:W-:Y:S02]  /*02b0*/  MOV R4, RZ ;  /* 0x000000ff00047202 */ /* 0x000fe40000000f00 */
[----:B------:R-:W-:-:S13]  /*02c0*/  ISETP.NE.AND.EX P0, PT, R3, RZ, PT, P0 ;  /* 0x000000ff0300720c */ /* 0x000fda0003f05300 */
[----:B------:R-:W-:Y:S05]  /*02d0*/  @!P0 BRA `(.L_x_5) ;  /* 0x0000000000d08947 */ /* 0x000fea0003800000 */
[----:B------:R-:W-:Y:S01]  /*02e0*/  IMAD.MOV.U32 R9, RZ, RZ, RZ ;  /* 0x000000ffff097224 */ /* 0x000fe200078e00ff */
[----:B------:R-:W-:Y:S01]  /*02f0*/  MOV R8, R0 ;  /* 0x0000000000087202 */ /* 0x000fe20000000f00 */
[----:B------:R-:W-:Y:S02]  /*0300*/  IMAD.MOV.U32 R4, RZ, RZ, RZ ;  /* 0x000000ffff047224 */ /* 0x000fe400078e00ff */
[----:B------:R-:W-:-:S07]  /*0310*/  IMAD.MOV.U32 R11, RZ, RZ, R3 ;  /* 0x000000ffff0b7224 */ /* 0x000fce00078e0003 */
.L_x_9:
[----:B------:R-:W-:Y:S01]  /*0320*/  ISETP.NE.U32.AND P0, PT, R2, RZ, PT ;  /* 0x000000ff0200720c */ /* 0x000fe20003f05070 */
[C---:B------:R-:W-:Y:S01]  /*0330*/  IMAD.WIDE.U32 R6, R11.reuse, -0x33333333, RZ ;  /* 0xcccccccd0b067825 */ /* 0x040fe200078e00ff */
[----:B------:R-:W-:Y:S01]  /*0340*/  ISETP.GT.U32.AND P1, PT, R8, 0x9, PT ;  /* 0x000000090800780c */ /* 0x000fe20003f24070 */
[----:B------:R-:W-:Y:S01]  /*0350*/  BSSY.RECONVERGENT B1, `(.L_x_6) ;  /* 0x0000025000017945 */ /* 0x000fe20003800200 */
[----:B------:R-:W-:Y:S01]  /*0360*/  ISETP.NE.AND.EX P0, PT, R18, RZ, PT, P0 ;  /* 0x000000ff1200720c */ /* 0x000fe20003f05300 */
[----:B------:R-:W-:Y:S01]  /*0370*/  IMAD.MOV.U32 R16, RZ, RZ, 0x1 ;  /* 0x00000001ff107424 */ /* 0x000fe200078e00ff */
[----:B------:R-:W-:Y:S01]  /*0380*/  ISETP.GT.U32.AND.EX P1, PT, R11, RZ, PT, P1 ;  /* 0x000000ff0b00720c */ /* 0x000fe20003f24110 */
[----:B------:R-:W-:-:S04]  /*0390*/  IMAD.WIDE.U32 R12, P2, R8, -0x33333334, R6 ;  /* 0xcccccccc080c7825 */ /* 0x000fc80007840006 */
[----:B------:R-:W-:Y:S01]  /*03a0*/  IMAD.WIDE.U32 R6, R8, -0x33333333, RZ ;  /* 0xcccccccd08067825 */ /* 0x000fe200078e00ff */
[----:B------:R-:W-:-:S03]  /*03b0*/  MOV R14, R13 ;  /* 0x0000000d000e7202 */ /* 0x000fc60000000f00 */
[----:B------:R-:W-:Y:S01]  /*03c0*/  IMAD.X R15, RZ, RZ, RZ, P2 ;  /* 0x000000ffff0f7224 */ /* 0x000fe200010e06ff */
[----:B------:R-:W-:Y:S01]  /*03d0*/  IADD3 RZ, P2, PT, R7, R12, RZ ;  /* 0x0000000c07ff7210 */ /* 0x000fe20007f5e0ff */
[----:B------:R-:W-:-:S04]  /*03e0*/  IMAD.MOV.U32 R17, RZ, RZ, RZ ;  /* 0x000000ffff117224 */ /* 0x000fc800078e00ff */
[----:B------:R-:W-:Y:S01]  /*03f0*/  IMAD.WIDE.U32.X R6, R11, -0x33333334, R14, P2 ;  /* 0xcccccccc0b067825 */ /* 0x000fe200010e040e */
[----:B------:R-:W-:Y:S07]  /*0400*/  @!P0 BRA `(.L_x_7) ;  /* 0x0000000000648947 */ /* 0x000fee0003800000 */
[----:B------:R-:W-:-:S04]  /*0410*/  IMAD.WIDE.U32 R12, R11, -0x33333333, RZ ;  /* 0xcccccccd0b0c7825 */ /* 0x000fc800078e00ff */
[----:B------:R-:W-:Y:S02]  /*0420*/  IMAD.MOV.U32 R10, RZ, RZ, R8 ;  /* 0x000000ffff0a7224 */ /* 0x000fe400078e0008 */
[----:B------:R-:W-:-:S04]  /*0430*/  IMAD.WIDE.U32 R14, P0, R8, -0x33333334, R12 ;  /* 0xcccccccc080e7825 */ /* 0x000fc8000780000c */
[----:B------:R-:W-:Y:S01]  /*0440*/  IMAD.WIDE.U32 R12, R8, -0x33333333, RZ ;  /* 0xcccccccd080c7825 */ /* 0x000fe200078e00ff */
[----:B------:R-:W-:-:S03]  /*0450*/  IADD3.X R17, PT, PT, RZ, RZ, RZ, P0, !PT ;  /* 0x000000ffff117210 */ /* 0x000fc600007fe4ff */
[----:B------:R-:W-:Y:S01]  /*0460*/  IMAD.MOV.U32 R16, RZ, RZ, R15 ;  /* 0x000000ffff107224 */ /* 0x000fe200078e000f */
[----:B------:R-:W-:Y:S01]  /*0470*/  IADD3 RZ, P0, PT, R13, R14, RZ ;  /* 0x0000000e0dff7210 */ /* 0x000fe20007f1e0ff */
[----:B------:R-:W-:-:S04]  /*0480*/  IMAD.MOV.U32 R15, RZ, RZ, RZ ;  /* 0x000000ffff0f7224 */ /* 0x000fc800078e00ff */
[----:B------:R-:W-:-:S04]  /*0490*/  IMAD.WIDE.U32.X R12, R11, -0x33333334, R16, P0 ;  /* 0xcccccccc0b0c7825 */ /* 0x000fc800000e0410 */
[----:B------:R-:W-:Y:S02]  /*04a0*/  HFMA2 R16, -RZ, RZ, 0, 5.9604644775390625e-08 ;  /* 0x00000001ff107431 */ /* 0x000fe400000001ff */
[----:B------:R-:W-:Y:S01]  /*04b0*/  IMAD.MOV.U32 R17, RZ, RZ, RZ ;  /* 0x000000ffff117224 */ /* 0x000fe200078e00ff */
[--C-:B------:R-:W-:Y:S02]  /*04c0*/  SHF.R.U32.HI R14, RZ, 0x3, R13.reuse ;  /* 0x00000003ff0e7819 */ /* 0x100fe4000001160d */
[----:B------:R-:W-:-:S03]  /*04d0*/  SHF.R.U64 R13, R12, 0x3, R13 ;  /* 0x000000030c0d7819 */ /* 0x000fc6000000120d */
[----:B------:R-:W-:Y:S02]  /*04e0*/  IMAD R14, R14, -0xa, RZ ;  /* 0xfffffff60e0e7824 */ /* 0x000fe400078e02ff */
[----:B------:R-:W-:-:S05]  /*04f0*/  IMAD.WIDE.U32 R10, R13, -0xa, R10 ;  /* 0xfffffff60d0a7825 */ /* 0x000fca00078e000a */
[----:B------:R-:W-:-:S07]  /*0500*/  IADD3 R14, PT, PT, R11, -R13, R14 ;  /* 0x8000000d0b0e7210 */ /* 0x000fce0007ffe00e */
.L_x_8:
[----:B------:R-:W-:Y:S01]  /*0510*/  IADD3 R15, PT, PT, R15, 0x1, RZ ;  /* 0x000000010f0f7810 */ /* 0x000fe20007ffe0ff */
[-C--:B------:R-:W-:Y:S02]  /*0520*/  IMAD R17, R17, R10.reuse, RZ ;  /* 0x0000000a11117224 */ /* 0x080fe400078e02ff */
[----:B------:R-:W-:Y:S01]  /*0530*/  IMAD.WIDE.U32 R12, R16, R10, RZ ;  /* 0x0000000a100c7225 */ /* 0x000fe200078e00ff */
[----:B------:R-:W-:-:S03]  /*0540*/  ISETP.GT.U32.AND P0, PT, R2, R15, PT ;  /* 0x0000000f0200720c */ /* 0x000fc60003f04070 */
[----:B------:R-:W-:Y:S01]  /*0550*/  IMAD R17, R16, R14, R17 ;  /* 0x0000000e10117224 */ /* 0x000fe200078e0211 */
[----:B------:R-:W-:Y:S01]  /*0560*/  ISETP.GT.U32.AND.EX P0, PT, R18, RZ, PT, P0 ;  /* 0x000000ff1200720c */ /* 0x000fe20003f04100 */
[----:B------:R-:W-:Y:S02]  /*0570*/  IMAD.MOV.U32 R16, RZ, RZ, R12 ;  /* 0x000000ffff107224 */ /* 0x000fe400078e000c */
[----:B------:R-:W-:-:S10]  /*0580*/  IMAD.IADD R17, R13, 0x1, R17 ;  /* 0x000000010d117824 */ /* 0x000fd400078e0211 */
[----:B------:R-:W-:Y:S05]  /*0590*/  @P0 BRA `(.L_x_8) ;  /* 0xfffffffc00dc0947 */ /* 0x000fea000383ffff */
.L_x_7:
[----:B------:R-:W-:Y:S05]  /*05a0*/  BSYNC.RECONVERGENT B1 ;  /* 0x0000000000017941 */ /* 0x000fea0003800200 */
.L_x_6:
[----:B------:R-:W-:Y:S02]  /*05b0*/  IADD3 R9, P0, PT, R9, R16, RZ ;  /* 0x0000001009097210 */ /* 0x000fe40007f1e0ff */
[----:B------:R-:W-:Y:S02]  /*05c0*/  IADD3 R2, P2, PT, R2, -0x1, RZ ;  /* 0xffffffff02027810 */ /* 0x000fe40007f5e0ff */
[--C-:B------:R-:W-:Y:S02]  /*05d0*/  SHF.R.U64 R8, R6, 0x3, R7.reuse ;  /* 0x0000000306087819 */ /* 0x100fe40000001207 */
[----:B------:R-:W-:Y:S02]  /*05e0*/  SHF.R.U32.HI R11, RZ, 0x3, R7 ;  /* 0x00000003ff0b7819 */ /* 0x000fe40000011607 */
[----:B------:R-:W-:Y:S02]  /*05f0*/  IADD3.X R4, PT, PT, R4, R17, RZ, P0, !PT ;  /* 0x0000001104047210 */ /* 0x000fe400007fe4ff */
[----:B------:R-:W-:Y:S01]  /*0600*/  IADD3.X R18, PT, PT, R18, -0x1, RZ, P2, !PT ;  /* 0xffffffff12127810 */ /* 0x000fe200017fe4ff */
[----:B------:R-:W-:Y:S06]  /*0610*/  @P1 BRA `(.L_x_9) ;  /* 0xfffffffc00401947 */ /* 0x000fec000383ffff */
.L_x_5:
[----:B------:R-:W-:Y:S05]  /*0620*/  BSYNC.RECONVERGENT B0 ;  /* 0x0000000000007941 */ /* 0x000fea0003800200 */
.L_x_4:
[----:B------:R-:W0:Y:S01]  /*0630*/  LDCU.64 UR4, c[0x0][0x380] ;  /* 0x00007000ff0477ac */ /* 0x000e220008000a00 */
[----:B------:R-:W-:Y:S01]  /*0640*/  ISETP.NE.U32.AND P0, PT, R9, R0, PT ;  /* 0x000000000900720c */ /* 0x000fe20003f05070 */
[----:B------:R-:W1:Y:S03]  /*0650*/  LDCU.64 UR8, c[0x0][0x388] ;  /* 0x00007100ff0877ac */ /* 0x000e660008000a00 */
[----:B------:R-:W-:Y:S02]  /*0660*/  ISETP.NE.AND.EX P0, PT, R4, R3, PT, P0 ;  /* 0x000000030400720c */ /* 0x000fe40003f05300 */
[----:B0-----:R-:W-:-:S11]  /*0670*/  LEA R6, P1, R0, UR4, 0x3 ;  /* 0x0000000400067c11 */ /* 0x001fd6000f8218ff */
[----:B------:R-:W-:Y:S02]  /*0680*/  @!P0 IMAD.MOV.U32 R8, RZ, RZ, 0x1 ;  /* 0x00000001ff088424 */ /* 0x000fe400078e00ff */
[----:B------:R-:W-:Y:S01]  /*0690*/  @!P0 IMAD.MOV.U32 R9, RZ, RZ, 0x0 ;  /* 0x00000000ff098424 */ /* 0x000fe200078e00ff */
[----:B------:R-:W-:-:S05]  /*06a0*/  LEA.HI.X R7, R0, UR5, R3, 0x3, P1 ;  /* 0x0000000500077c11 */ /* 0x000fca00088f1c03 */
[----:B------:R0:W-:Y:S04]  /*06b0*/  @!P0 STG.E.64 desc[UR6][R6.64], R8 ;  /* 0x0000000806008986 */ /* 0x0001e8000c101b06 */
[----:B------:R0:W-:Y:S01]  /*06c0*/  @P0 STG.E.64 desc[UR6][R6.64], RZ ;  /* 0x000000ff06000986 */ /* 0x0001e2000c101b06 */
[----:B------:R-:W-:-:S04]  /*06d0*/  IADD3 R0, P0, PT, R5, R0, RZ ;  /* 0x0000000005007210 */ /* 0x000fc80007f1e0ff */
[----:B------:R-:W-:Y:S02]  /*06e0*/  IADD3.X R3, PT, PT, RZ, R3, RZ, P0, !PT ;  /* 0x00000003ff037210 */ /* 0x000fe400007fe4ff */
[----:B-1----:R-:W-:-:S04]  /*06f0*/  ISETP.GE.U32.AND P0, PT, R0, UR8, PT ;  /* 0x0000000800007c0c */ /* 0x002fc8000bf06070 */
[----:B------:R-:W-:-:S13]  /*0700*/  ISETP.GE.U32.AND.EX P0, PT, R3, UR9, PT, P0 ;  /* 0x0000000903007c0c */ /* 0x000fda000bf06100 */
[----:B0-----:R-:W-:Y:S05]  /*0710*/  @!P0 BRA `(.L_x_10) ;  /* 0xfffffff8006c8947 */ /* 0x001fea000383ffff */
[----:B------:R-:W-:Y:S05]  /*0720*/  EXIT ;  /* 0x000000000000794d */ /* 0x000fea0003800000 */
.L_x_11:
[----:B------:R-:W-:-:S00]  /*0730*/  BRA `(.L_x_11) ;  /* 0xfffffffc00fc7947 */ /* 0x000fc0000383ffff */
[----:B------:R-:W-:-:S00]  /*0740*/  NOP ;  /* 0x0000000000007918 */ /* 0x000fc00000000000 */
        /* <DEDUP_REMOVED lines=11> */
.L_x_12:


//--------------------- .nv.shared.reserved.0     --------------------------
	.section	.nv.shared.reserved.0,"aw",@nobits
	.weak		__nv_reservedSMEM_offset_0_alias
	.size		__nv_reservedSMEM_offset_0_alias, 0, 64
	.other		__nv_reservedSMEM_offset_0_alias,@"STO_CUDA_RESERVED_SHARED STV_DEFAULT"
__nv_reservedSMEM_offset_0_alias:
	.zero		0
	.zero		64


//--------------------- .nv.constant0._Z23generateDisariumNumbersPmm --------------------------
	.section	.nv.constant0._Z23generateDisariumNumbersPmm,"a",@progbits
	.sectionflags	@""
	.align	4
.nv.constant0._Z23generateDisariumNumbersPmm:
	.zero		912


//--------------------- SYMBOLS --------------------------

	.type		.nv.reservedSmem.offset0,@object
	.size		.nv.reservedSmem.offset0,0x4
